	.headerflags	@"EF_CUDA_TEXMODE_UNIFIED EF_CUDA_64BIT_ADDRESS EF_CUDA_ACCELERATORS EF_CUDA_SM90 EF_CUDA_VIRTUAL_SM(EF_CUDA_SM90)"
	.elftype	@"ET_EXEC"


//--------------------- .nv.info                  --------------------------
	.section	.nv.info,"",@"SHT_CUDA_INFO"
	.align	4


	//----- nvinfo : EIATTR_REGCOUNT
	.align		4
        /*0000*/ 	.byte	0x04, 0x2f
        /*0002*/ 	.short	(.L_3 - .L_2)
	.align		4
.L_2:
        /*0004*/ 	.word	index@(triton_poi_fused_cat_8)
        /*0008*/ 	.word	0x00000020


	//----- nvinfo : EIATTR_MIN_STACK_SIZE
	.align		4
.L_3:
        /*000c*/ 	.byte	0x04, 0x12
        /*000e*/ 	.short	(.L_5 - .L_4)
	.align		4
.L_4:
        /*0010*/ 	.word	index@(triton_poi_fused_cat_8)
        /*0014*/ 	.word	0x00000000


	//----- nvinfo : EIATTR_FRAME_SIZE
	.align		4
.L_5:
        /*0018*/ 	.byte	0x04, 0x11
        /*001a*/ 	.short	(.L_7 - .L_6)
	.align		4
.L_6:
        /*001c*/ 	.word	index@(triton_poi_fused_cat_8)
        /*0020*/ 	.word	0x00000000


	//----- nvinfo : EIATTR_MIN_STACK_SIZE
	.align		4
.L_7:
        /*0024*/ 	.byte	0x04, 0x12
        /*0026*/ 	.short	(.L_9 - .L_8)
	.align		4
.L_8:
        /*0028*/ 	.word	index@(triton_poi_fused_cat_8)
        /*002c*/ 	.word	0x00000000
.L_9:


//--------------------- .nv.info.triton_poi_fused_cat_8 --------------------------
	.section	.nv.info.triton_poi_fused_cat_8,"",@"SHT_CUDA_INFO"
	.sectionflags	@""
	.align	4


	//----- nvinfo : EIATTR_CUDA_API_VERSION
	.align		4
        /*0000*/ 	.byte	0x04, 0x37
        /*0002*/ 	.short	(.L_11 - .L_10)
.L_10:
        /*0004*/ 	.word	0x0000007c


	//----- nvinfo : EIATTR_KPARAM_INFO
	.align		4
.L_11:
        /*0008*/ 	.byte	0x04, 0x17
        /*000a*/ 	.short	(.L_13 - .L_12)
.L_12:
        /*000c*/ 	.word	0x00000000
        /*0010*/ 	.short	0x0015
        /*0012*/ 	.short	0x00a8
        /*0014*/ 	.byte	0x00, 0xf0, 0x11, 0x00


	//----- nvinfo : EIATTR_KPARAM_INFO
	.align		4
.L_13:
        /*0018*/ 	.byte	0x04, 0x17
        /*001a*/ 	.short	(.L_15 - .L_14)
.L_14:
        /*001c*/ 	.word	0x00000000
        /*0020*/ 	.short	0x0014
        /*0022*/ 	.short	0x00a0
        /*0024*/ 	.byte	0x00, 0xf4, 0x21, 0x00


	//----- nvinfo : EIATTR_KPARAM_INFO
	.align		4
.L_15:
        /*0028*/ 	.byte	0x04, 0x17
        /*002a*/ 	.short	(.L_17 - .L_16)
.L_16:
        /*002c*/ 	.word	0x00000000
        /*0030*/ 	.short	0x0013
        /*0032*/ 	.short	0x0098
        /*0034*/ 	.byte	0x00, 0xf4, 0x21, 0x00


	//----- nvinfo : EIATTR_KPARAM_INFO
	.align		4
.L_17:
        /*0038*/ 	.byte	0x04, 0x17
        /*003a*/ 	.short	(.L_19 - .L_18)
.L_18:
        /*003c*/ 	.word	0x00000000
        /*0040*/ 	.short	0x0012
        /*0042*/ 	.short	0x0090
        /*0044*/ 	.byte	0x00, 0xf4, 0x21, 0x00


	//----- nvinfo : EIATTR_KPARAM_INFO
	.align		4
.L_19:
        /*0048*/ 	.byte	0x04, 0x17
        /*004a*/ 	.short	(.L_21 - .L_20)
.L_20:
        /*004c*/ 	.word	0x00000000
        /*0050*/ 	.short	0x0011
        /*0052*/ 	.short	0x0088
        /*0054*/ 	.byte	0x00, 0xf4, 0x21, 0x00


	//----- nvinfo : EIATTR_KPARAM_INFO
	.align		4
.L_21:
        /*0058*/ 	.byte	0x04, 0x17
        /*005a*/ 	.short	(.L_23 - .L_22)
.L_22:
        /*005c*/ 	.word	0x00000000
        /*0060*/ 	.short	0x0010
        /*0062*/ 	.short	0x0080
        /*0064*/ 	.byte	0x00, 0xf4, 0x21, 0x00


	//----- nvinfo : EIATTR_KPARAM_INFO
	.align		4
.L_23:
        /*0068*/ 	.byte	0x04, 0x17
        /*006a*/ 	.short	(.L_25 - .L_24)
.L_24:
        /*006c*/ 	.word	0x00000000
        /*0070*/ 	.short	0x000f
        /*0072*/ 	.short	0x0078
        /*0074*/ 	.byte	0x00, 0xf4, 0x21, 0x00


	//----- nvinfo : EIATTR_KPARAM_INFO
	.align		4
.L_25:
        /*0078*/ 	.byte	0x04, 0x17
        /*007a*/ 	.short	(.L_27 - .L_26)
.L_26:
        /*007c*/ 	.word	0x00000000
        /*0080*/ 	.short	0x000e
        /*0082*/ 	.short	0x0070
        /*0084*/ 	.byte	0x00, 0xf4, 0x21, 0x00


	//----- nvinfo : EIATTR_KPARAM_INFO
	.align		4
.L_27:
        /*0088*/ 	.byte	0x04, 0x17
        /*008a*/ 	.short	(.L_29 - .L_28)
.L_28:
        /*008c*/ 	.word	0x00000000
        /*0090*/ 	.short	0x000d
        /*0092*/ 	.short	0x0068
        /*0094*/ 	.byte	0x00, 0xf4, 0x21, 0x00


	//----- nvinfo : EIATTR_KPARAM_INFO
	.align		4
.L_29:
        /*0098*/ 	.byte	0x04, 0x17
        /*009a*/ 	.short	(.L_31 - .L_30)
.L_30:
        /*009c*/ 	.word	0x00000000
        /*00a0*/ 	.short	0x000c
        /*00a2*/ 	.short	0x0060
        /*00a4*/ 	.byte	0x00, 0xf4, 0x21, 0x00


	//----- nvinfo : EIATTR_KPARAM_INFO
	.align		4
.L_31:
        /*00a8*/ 	.byte	0x04, 0x17
        /*00aa*/ 	.short	(.L_33 - .L_32)
.L_32:
        /*00ac*/ 	.word	0x00000000
        /*00b0*/ 	.short	0x000b
        /*00b2*/ 	.short	0x0058
        /*00b4*/ 	.byte	0x00, 0xf4, 0x21, 0x00


	//----- nvinfo : EIATTR_KPARAM_INFO
	.align		4
.L_33:
        /*00b8*/ 	.byte	0x04, 0x17
        /*00ba*/ 	.short	(.L_35 - .L_34)
.L_34:
        /*00bc*/ 	.word	0x00000000
        /*00c0*/ 	.short	0x000a
        /*00c2*/ 	.short	0x0050
        /*00c4*/ 	.byte	0x00, 0xf4, 0x21, 0x00


	//----- nvinfo : EIATTR_KPARAM_INFO
	.align		4
.L_35:
        /*00c8*/ 	.byte	0x04, 0x17
        /*00ca*/ 	.short	(.L_37 - .L_36)
.L_36:
        /*00cc*/ 	.word	0x00000000
        /*00d0*/ 	.short	0x0009
        /*00d2*/ 	.short	0x0048
        /*00d4*/ 	.byte	0x00, 0xf4, 0x21, 0x00


	//----- nvinfo : EIATTR_KPARAM_INFO
	.align		4
.L_37:
        /*00d8*/ 	.byte	0x04, 0x17
        /*00da*/ 	.short	(.L_39 - .L_38)
.L_38:
        /*00dc*/ 	.word	0x00000000
        /*00e0*/ 	.short	0x0008
        /*00e2*/ 	.short	0x0040
        /*00e4*/ 	.byte	0x00, 0xf4, 0x21, 0x00


	//----- nvinfo : EIATTR_KPARAM_INFO
	.align		4
.L_39:
        /*00e8*/ 	.byte	0x04, 0x17
        /*00ea*/ 	.short	(.L_41 - .L_40)
.L_40:
        /*00ec*/ 	.word	0x00000000
        /*00f0*/ 	.short	0x0007
        /*00f2*/ 	.short	0x0038
        /*00f4*/ 	.byte	0x00, 0xf4, 0x21, 0x00


	//----- nvinfo : EIATTR_KPARAM_INFO
	.align		4
.L_41:
        /*00f8*/ 	.byte	0x04, 0x17
        /*00fa*/ 	.short	(.L_43 - .L_42)
.L_42:
        /*00fc*/ 	.word	0x00000000
        /*0100*/ 	.short	0x0006
        /*0102*/ 	.short	0x0030
        /*0104*/ 	.byte	0x00, 0xf4, 0x21, 0x00


	//----- nvinfo : EIATTR_KPARAM_INFO
	.align		4
.L_43:
        /*0108*/ 	.byte	0x04, 0x17
        /*010a*/ 	.short	(.L_45 - .L_44)
.L_44:
        /*010c*/ 	.word	0x00000000
        /*0110*/ 	.short	0x0005
        /*0112*/ 	.short	0x0028
        /*0114*/ 	.byte	0x00, 0xf4, 0x21, 0x00


	//----- nvinfo : EIATTR_KPARAM_INFO
	.align		4
.L_45:
        /*0118*/ 	.byte	0x04, 0x17
        /*011a*/ 	.short	(.L_47 - .L_46)
.L_46:
        /*011c*/ 	.word	0x00000000
        /*0120*/ 	.short	0x0004
        /*0122*/ 	.short	0x0020
        /*0124*/ 	.byte	0x00, 0xf4, 0x21, 0x00


	//----- nvinfo : EIATTR_KPARAM_INFO
	.align		4
.L_47:
        /*0128*/ 	.byte	0x04, 0x17
        /*012a*/ 	.short	(.L_49 - .L_48)
.L_48:
        /*012c*/ 	.word	0x00000000
        /*0130*/ 	.short	0x0003
        /*0132*/ 	.short	0x0018
        /*0134*/ 	.byte	0x00, 0xf4, 0x21, 0x00


	//----- nvinfo : EIATTR_KPARAM_INFO
	.align		4
.L_49:
        /*0138*/ 	.byte	0x04, 0x17
        /*013a*/ 	.short	(.L_51 - .L_50)
.L_50:
        /*013c*/ 	.word	0x00000000
        /*0140*/ 	.short	0x0002
        /*0142*/ 	.short	0x0010
        /*0144*/ 	.byte	0x00, 0xf4, 0x21, 0x00


	//----- nvinfo : EIATTR_KPARAM_INFO
	.align		4
.L_51:
        /*0148*/ 	.byte	0x04, 0x17
        /*014a*/ 	.short	(.L_53 - .L_52)
.L_52:
        /*014c*/ 	.word	0x00000000
        /*0150*/ 	.short	0x0001
        /*0152*/ 	.short	0x0008
        /*0154*/ 	.byte	0x00, 0xf4, 0x21, 0x00


	//----- nvinfo : EIATTR_KPARAM_INFO
	.align		4
.L_53:
        /*0158*/ 	.byte	0x04, 0x17
        /*015a*/ 	.short	(.L_55 - .L_54)
.L_54:
        /*015c*/ 	.word	0x00000000
        /*0160*/ 	.short	0x0000
        /*0162*/ 	.short	0x0000
        /*0164*/ 	.byte	0x00, 0xf4, 0x21, 0x00


	//----- nvinfo : EIATTR_SPARSE_MMA_MASK
	.align		4
.L_55:
        /*0168*/ 	.byte	0x03, 0x50
        /*016a*/ 	.short	0x0000


	//----- nvinfo : EIATTR_MAXREG_COUNT
	.align		4
        /*016c*/ 	.byte	0x03, 0x1b
        /*016e*/ 	.short	0x00ff


	//----- nvinfo : EIATTR_EXIT_INSTR_OFFSETS
	.align		4
        /*0170*/ 	.byte	0x04, 0x1c
        /*0172*/ 	.short	(.L_57 - .L_56)


	//   ....[0]....
.L_56:
        /*0174*/ 	.word	0x00000d40


	//   ....[1]....
        /*0178*/ 	.word	0x00000d60


	//----- nvinfo : EIATTR_REQNTID
	.align		4
.L_57:
        /*017c*/ 	.byte	0x04, 0x10
        /*017e*/ 	.short	(.L_59 - .L_58)
.L_58:
        /*0180*/ 	.word	0x00000080
        /*0184*/ 	.word	0x00000001
        /*0188*/ 	.word	0x00000001


	//----- nvinfo : EIATTR_CBANK_PARAM_SIZE
	.align		4
.L_59:
        /*018c*/ 	.byte	0x03, 0x19
        /*018e*/ 	.short	0x00ac


	//----- nvinfo : EIATTR_PARAM_CBANK
	.align		4
        /*0190*/ 	.byte	0x04, 0x0a
        /*0192*/ 	.short	(.L_61 - .L_60)
	.align		4
.L_60:
        /*0194*/ 	.word	index@(.nv.constant0.triton_poi_fused_cat_8)
        /*0198*/ 	.short	0x0210
        /*019a*/ 	.short	0x00ac


	//----- nvinfo : EIATTR_SW_WAR
	.align		4
.L_61:
        /*019c*/ 	.byte	0x04, 0x36
        /*019e*/ 	.short	(.L_63 - .L_62)
.L_62:
        /*01a0*/ 	.word	0x00000008
.L_63:


//--------------------- .nv.callgraph             --------------------------
	.section	.nv.callgraph,"",@"SHT_CUDA_CALLGRAPH"
	.align	4
	.sectionentsize	8
	.align		4
        /*0000*/ 	.word	0x00000000
	.align		4
        /*0004*/ 	.word	0xffffffff
	.align		4
        /*0008*/ 	.word	0x00000000
	.align		4
        /*000c*/ 	.word	0xfffffffe
	.align		4
        /*0010*/ 	.word	0x00000000
	.align		4
        /*0014*/ 	.word	0xfffffffd
	.align		4
        /*0018*/ 	.word	0x00000000
	.align		4
        /*001c*/ 	.word	0xfffffffc


//--------------------- .nv.constant4             --------------------------
	.section	.nv.constant4,"a",@progbits
	.align	8
	.align		8
.nv.constant4:
        /*0000*/ 	.dword	_$_str
	.align		8
        /*0008*/ 	.dword	_$_str_$_2


//--------------------- .text.triton_poi_fused_cat_8 --------------------------
	.section	.text.triton_poi_fused_cat_8,"ax",@progbits
	.align	128
        .global         triton_poi_fused_cat_8
        .type           triton_poi_fused_cat_8,@function
        .size           triton_poi_fused_cat_8,(.L_x_1 - triton_poi_fused_cat_8)
        .other          triton_poi_fused_cat_8,@"STO_CUDA_ENTRY STV_DEFAULT"
triton_poi_fused_cat_8:
.text.triton_poi_fused_cat_8:
[----:B------:R-:W0:Y:S01]  /*0000*/  LDC R1, c[0x0][0x28] ;  /* 0x00000a00ff017b82 */ /* 0x000e220000000800 */
[----:B------:R-:W1:Y:S01]  /*0010*/  S2R R14, SR_TID.X ;  /* 0x00000000000e7919 */ /* 0x000e620000002100 */
[----:B------:R-:W-:Y:S01]  /*0020*/  IMAD.MOV.U32 R4, RZ, RZ, RZ ;  /* 0x000000ffff047224 */ /* 0x000fe200078e00ff */
[----:B------:R-:W-:Y:S01]  /*0030*/  ULDC.64 UR4, c[0x0][0x208] ;  /* 0x0000820000047ab9 */ /* 0x000fe20000000a00 */
[----:B------:R-:W-:Y:S01]  /*0040*/  ULDC.64 UR6, c[0x0][0x238] ;  /* 0x00008e0000067ab9 */ /* 0x000fe20000000a00 */
[----:B------:R-:W2:Y:S03]  /*0050*/  S2R R15, SR_CTAID.X ;  /* 0x00000000000f7919 */ /* 0x000ea60000002500 */
[----:B------:R-:W3:Y:S01]  /*0060*/  LDC.64 R26, c[0x0][0x298] ;  /* 0x0000a600ff1a7b82 */ /* 0x000ee20000000a00 */
[----:B------:R-:W-:-:S07]  /*0070*/  IMAD.MOV.U32 R19, RZ, RZ, 0x3e800000 ;  /* 0x3e800000ff137424 */ /* 0x000fce00078e00ff */
[----:B------:R-:W4:Y:S08]  /*0080*/  LDC.64 R24, c[0x0][0x270] ;  /* 0x00009c00ff187b82 */ /* 0x000f300000000a00 */
[----:B------:R-:W5:Y:S01]  /*0090*/  LDC.64 R20, c[0x0][0x278] ;  /* 0x00009e00ff147b82 */ /* 0x000f620000000a00 */
[----:B-1----:R-:W-:-:S05]  /*00a0*/  LOP3.LUT R14, R14, 0x7f, RZ, 0xc0, !PT ;  /* 0x0000007f0e0e7812 */ /* 0x002fca00078ec0ff */
[----:B--2---:R-:W-:-:S05]  /*00b0*/  IMAD R15, R15, 0x80, R14 ;  /* 0x000000800f0f7824 */ /* 0x004fca00078e020e */
[----:B------:R-:W-:-:S04]  /*00c0*/  SHF.R.S32.HI R3, RZ, 0x1f, R15 ;  /* 0x0000001fff037819 */ /* 0x000fc8000001140f */
[----:B------:R-:W-:Y:S02]  /*00d0*/  LEA.HI R0, R3, R15, RZ, 0x4 ;  /* 0x0000000f03007211 */ /* 0x000fe400078f20ff */
[----:B------:R-:W1:Y:S02]  /*00e0*/  LDC.64 R2, c[0x0][0x220] ;  /* 0x00008800ff027b82 */ /* 0x000e640000000a00 */
[----:B------:R-:W-:-:S05]  /*00f0*/  SHF.R.S32.HI R5, RZ, 0x4, R0 ;  /* 0x00000004ff057819 */ /* 0x000fca0000011400 */
[----:B------:R-:W-:-:S05]  /*0100*/  IMAD.HI R4, R5, -0x7047dc11, R4 ;  /* 0x8fb823ef05047827 */ /* 0x000fca00078e0204 */
[----:B------:R-:W-:-:S04]  /*0110*/  SHF.R.U32.HI R7, RZ, 0x1f, R4 ;  /* 0x0000001fff077819 */ /* 0x000fc80000011604 */
[----:B------:R-:W-:Y:S01]  /*0120*/  LEA.HI.SX32 R7, R4, R7, 0x19 ;  /* 0x0000000704077211 */ /* 0x000fe200078fcaff */
[----:B------:R-:W-:-:S04]  /*0130*/  IMAD.MOV.U32 R4, RZ, RZ, RZ ;  /* 0x000000ffff047224 */ /* 0x000fc800078e00ff */
[----:B------:R-:W-:-:S04]  /*0140*/  IMAD R5, R7, -0xe4, R5 ;  /* 0xffffff1c07057824 */ /* 0x000fc800078e0205 */
[C---:B-1----:R-:W-:Y:S01]  /*0150*/  IMAD.WIDE R2, R5.reuse, 0x4, R2 ;  /* 0x0000000405027825 */ /* 0x042fe200078e0202 */
[----:B------:R-:W-:-:S04]  /*0160*/  ISETP.GE.AND P0, PT, R5, 0x40, PT ;  /* 0x000000400500780c */ /* 0x000fc80003f06270 */
[----:B------:R-:W-:-:S13]  /*0170*/  ISETP.LT.AND P1, PT, R15, 0x3900, !P0 ;  /* 0x000039000f00780c */ /* 0x000fda0004721270 */
[----:B------:R1:W2:Y:S01]  /*0180*/  @P1 LDG.E.EL R4, desc[UR4][R2.64] ;  /* 0x0000000402041981 */ /* 0x0002a2000c2e1900 */
[----:B------:R-:W-:Y:S01]  /*0190*/  IMAD.MOV.U32 R14, RZ, RZ, RZ ;  /* 0x000000ffff0e7224 */ /* 0x000fe200078e00ff */
[----:B------:R-:W-:Y:S02]  /*01a0*/  LOP3.LUT R7, R0, 0xfffffff0, RZ, 0xc0, !PT ;  /* 0xfffffff000077812 */ /* 0x000fe400078ec0ff */
[----:B------:R-:W-:Y:S02]  /*01b0*/  CS2R R22, SRZ ;  /* 0x0000000000167805 */ /* 0x000fe4000001ff00 */
[----:B------:R-:W-:Y:S01]  /*01c0*/  ISETP.GT.AND P3, PT, R5, 0xdf, PT ;  /* 0x000000df0500780c */ /* 0x000fe20003f64270 */
[----:B------:R-:W-:-:S03]  /*01d0*/  IMAD.HI R6, R15, -0x7047dc11, R14 ;  /* 0x8fb823ef0f067827 */ /* 0x000fc600078e020e */
[C---:B------:R-:W-:Y:S01]  /*01e0*/  ISETP.LT.AND P3, PT, R15.reuse, 0x3900, P3 ;  /* 0x000039000f00780c */ /* 0x040fe20001f61270 */
[----:B------:R-:W-:Y:S01]  /*01f0*/  IMAD.IADD R7, R15, 0x1, -R7 ;  /* 0x000000010f077824 */ /* 0x000fe200078e0a07 */
[----:B------:R-:W-:Y:S01]  /*0200*/  SHF.R.U32.HI R9, RZ, 0x1f, R6 ;  /* 0x0000001fff097819 */ /* 0x000fe20000011606 */
[----:B---3--:R-:W-:-:S03]  /*0210*/  IMAD.WIDE R26, R5, 0x4, R26 ;  /* 0x00000004051a7825 */ /* 0x008fc600078e021a */
[----:B------:R-:W-:Y:S02]  /*0220*/  LEA.HI.SX32 R10, R6, R9, 0x15 ;  /* 0x00000009060a7211 */ /* 0x000fe400078faaff */
[----:B------:R-:W3:Y:S03]  /*0230*/  LDC.64 R8, c[0x0][0x268] ;  /* 0x00009a00ff087b82 */ /* 0x000ee60000000a00 */
[----:B------:R-:W-:Y:S01]  /*0240*/  IMAD R10, R10, 0x10, R7 ;  /* 0x000000100a0a7824 */ /* 0x000fe200078e0207 */
[----:B------:R-:W-:Y:S01]  /*0250*/  SHF.R.S32.HI R7, RZ, 0x1f, R5 ;  /* 0x0000001fff077819 */ /* 0x000fe20000011405 */
[----:B------:R-:W2:Y:S02]  /*0260*/  @P3 LDG.E.EL R22, desc[UR4][R26.64+-0x380] ;  /* 0xfffc80041a163981 */ /* 0x000ea4000c2e1900 */
[----:B------:R-:W-:-:S05]  /*0270*/  IMAD.SHL.U32 R14, R10, 0x40, RZ ;  /* 0x000000400a0e7824 */ /* 0x000fca00078e00ff */
[----:B-1----:R-:W-:-:S04]  /*0280*/  IADD3 R2, P0, R5, R14, RZ ;  /* 0x0000000e05027210 */ /* 0x002fc80007f1e0ff */
[----:B------:R-:W-:Y:S02]  /*0290*/  LEA.HI.X.SX32 R3, R14, R7, 0x1, P0 ;  /* 0x000000070e037211 */ /* 0x000fe400000f0eff */
[----:B------:R-:W-:-:S04]  /*02a0*/  LEA R28, P0, R2, UR6, 0x2 ;  /* 0x00000006021c7c11 */ /* 0x000fc8000f8010ff */
[----:B------:R-:W-:Y:S01]  /*02b0*/  LEA.HI.X R29, R2, UR7, R3, 0x2, P0 ;  /* 0x00000007021d7c11 */ /* 0x000fe200080f1403 */
[----:B------:R-:W-:Y:S01]  /*02c0*/  IMAD R2, R10, 0x60, RZ ;  /* 0x000000600a027824 */ /* 0x000fe200078e02ff */
[----:B------:R-:W-:Y:S01]  /*02d0*/  ULDC.64 UR6, c[0x0][0x260] ;  /* 0x0000980000067ab9 */ /* 0x000fe20000000a00 */
[C---:B------:R-:W-:Y:S02]  /*02e0*/  VIADD R3, R5.reuse, 0xffffff80 ;  /* 0xffffff8005037836 */ /* 0x040fe40000000000 */
[----:B------:R-:W-:Y:S02]  /*02f0*/  IMAD.MOV.U32 R6, RZ, RZ, RZ ;  /* 0x000000ffff067224 */ /* 0x000fe400078e00ff */
[----:B----4-:R-:W-:-:S04]  /*0300*/  IMAD.WIDE R24, R5, 0x4, R24 ;  /* 0x0000000405187825 */ /* 0x010fc800078e0218 */
[----:B------:R-:W-:Y:S02]  /*0310*/  IMAD.MOV.U32 R18, RZ, RZ, RZ ;  /* 0x000000ffff127224 */ /* 0x000fe400078e00ff */
[----:B---3--:R-:W-:-:S04]  /*0320*/  IMAD.WIDE R8, R5, 0x4, R8 ;  /* 0x0000000405087825 */ /* 0x008fc800078e0208 */
[----:B-----5:R-:W-:Y:S01]  /*0330*/  IMAD.WIDE R20, R5, 0x4, R20 ;  /* 0x0000000405147825 */ /* 0x020fe200078e0214 */
[----:B--2---:R-:W-:-:S03]  /*0340*/  SEL R0, R4, RZ, P1 ;  /* 0x000000ff04007207 */ /* 0x004fc60000800000 */
[----:B------:R-:W-:Y:S01]  /*0350*/  IMAD.SHL.U32 R10, R10, 0x4, RZ ;  /* 0x000000040a0a7824 */ /* 0x000fe200078e00ff */
[----:B------:R-:W-:Y:S01]  /*0360*/  P2R R4, PR, RZ, 0x2 ;  /* 0x00000002ff047803 */ /* 0x000fe20000000000 */
[----:B------:R-:W-:-:S04]  /*0370*/  FADD R0, R0, 0.0010000000474974513054 ;  /* 0x3a83126f00007421 */ /* 0x000fc80000000000 */
[----:B------:R1:W2:Y:S02]  /*0380*/  MUFU.SQRT R11, R0 ;  /* 0x00000000000b7308 */ /* 0x0002a40000002000 */
[----:B-1----:R-:W-:-:S04]  /*0390*/  IADD3 R0, P2, R5, R2, RZ ;  /* 0x0000000205007210 */ /* 0x002fc80007f5e0ff */
[----:B------:R-:W-:Y:S02]  /*03a0*/  LEA.HI.X.SX32 R13, R2, R7, 0x1, P2 ;  /* 0x00000007020d7211 */ /* 0x000fe400010f0eff */
[C---:B--2---:R-:W-:Y:S02]  /*03b0*/  FSETP.GT.AND P0, PT, R11.reuse, 8.50705917302346158658e+37, PT ;  /* 0x7e8000000b00780b */ /* 0x044fe40003f04000 */
[----:B------:R-:W-:Y:S02]  /*03c0*/  FSETP.GEU.AND P2, PT, R11, 1.175494350822287508e-38, PT ;  /* 0x008000000b00780b */ /* 0x000fe40003f4e000 */
[----:B------:R-:W-:Y:S02]  /*03d0*/  FSEL R12, R19, 1, P0 ;  /* 0x3f800000130c7808 */ /* 0x000fe40000000000 */
[----:B------:R-:W-:-:S04]  /*03e0*/  LEA R16, P4, R0, UR6, 0x2 ;  /* 0x0000000600107c11 */ /* 0x000fc8000f8810ff */
[----:B------:R-:W-:-:S03]  /*03f0*/  LEA.HI.X R17, R0, UR7, R13, 0x2, P4 ;  /* 0x0000000700117c11 */ /* 0x000fc6000a0f140d */
[----:B------:R-:W-:Y:S01]  /*0400*/  @P0 FMUL R11, R11, 0.25 ;  /* 0x3e8000000b0b0820 */ /* 0x000fe20000400000 */
[----:B------:R-:W-:Y:S01]  /*0410*/  ISETP.GE.U32.AND P0, PT, R3, 0x60, PT ;  /* 0x000000600300780c */ /* 0x000fe20003f06070 */
[----:B------:R-:W-:Y:S01]  /*0420*/  IMAD.MOV.U32 R0, RZ, RZ, RZ ;  /* 0x000000ffff007224 */ /* 0x000fe200078e00ff */
[----:B------:R-:W1:Y:S01]  /*0430*/  LDC.64 R2, c[0x0][0x280] ;  /* 0x0000a000ff027b82 */ /* 0x000e620000000a00 */
[----:B------:R-:W-:Y:S01]  /*0440*/  SEL R22, R22, RZ, P3 ;  /* 0x000000ff16167207 */ /* 0x000fe20001800000 */
[----:B------:R-:W-:Y:S01]  /*0450*/  @!P2 FMUL R12, R12, 16777216 ;  /* 0x4b8000000c0ca820 */ /* 0x000fe20000400000 */
[----:B------:R-:W-:Y:S01]  /*0460*/  ISETP.LT.AND P4, PT, R15, 0x3900, !P0 ;  /* 0x000039000f00780c */ /* 0x000fe20004781270 */
[----:B------:R-:W-:Y:S01]  /*0470*/  IMAD.MOV.U32 R13, RZ, RZ, RZ ;  /* 0x000000ffff0d7224 */ /* 0x000fe200078e00ff */
[----:B------:R-:W-:-:S11]  /*0480*/  ULDC.64 UR6, c[0x0][0x288] ;  /* 0x0000a20000067ab9 */ /* 0x000fd60000000a00 */
[----:B------:R1:W2:Y:S04]  /*0490*/  @P4 LDG.E.EL R6, desc[UR4][R24.64+-0x200] ;  /* 0xfffe000418064981 */ /* 0x0002a8000c2e1900 */
[----:B------:R3:W4:Y:S04]  /*04a0*/  @P4 LDG.E.EL R18, desc[UR4][R8.64+-0x200] ;  /* 0xfffe000408124981 */ /* 0x000728000c2e1900 */
[----:B------:R-:W5:Y:S01]  /*04b0*/  @P4 LDG.E.EL R13, desc[UR4][R20.64+-0x200] ;  /* 0xfffe0004140d4981 */ /* 0x000f62000c2e1900 */
[----:B-1----:R-:W-:-:S03]  /*04c0*/  IMAD.WIDE R24, R5, 0x4, R2 ;  /* 0x0000000405187825 */ /* 0x002fc600078e0202 */
[----:B------:R-:W5:Y:S01]  /*04d0*/  @P4 LDG.E.EL R23, desc[UR4][R16.64+-0x200] ;  /* 0xfffe000410174981 */ /* 0x000f62000c2e1900 */
[----:B------:R-:W-:Y:S01]  /*04e0*/  FADD R22, R22, 0.0010000000474974513054 ;  /* 0x3a83126f16167421 */ /* 0x000fe20000000000 */
[----:B------:R-:W3:Y:S02]  /*04f0*/  LDC.64 R2, c[0x0][0x248] ;  /* 0x00009200ff027b82 */ /* 0x000ee40000000a00 */
[----:B------:R-:W5:Y:S03]  /*0500*/  @P4 LDG.E.EL R0, desc[UR4][R24.64+-0x200] ;  /* 0xfffe000418004981 */ /* 0x000f66000c2e1900 */
[----:B------:R-:W1:Y:S01]  /*0510*/  MUFU.SQRT R22, R22 ;  /* 0x0000001600167308 */ /* 0x000e620000002000 */
[----:B------:R-:W-:Y:S01]  /*0520*/  @!P2 FMUL R11, R11, 16777216 ;  /* 0x4b8000000b0ba820 */ /* 0x000fe20000400000 */
[C---:B-1----:R-:W-:Y:S02]  /*0530*/  FSETP.GT.AND P2, PT, R22.reuse, 8.50705917302346158658e+37, PT ;  /* 0x7e8000001600780b */ /* 0x042fe40003f44000 */
[----:B------:R-:W-:Y:S01]  /*0540*/  FSETP.GEU.AND P5, PT, R22, 1.175494350822287508e-38, PT ;  /* 0x008000001600780b */ /* 0x000fe20003fae000 */
[----:B---3--:R-:W-:-:S10]  /*0550*/  IMAD.WIDE R8, R5, 0x4, R2 ;  /* 0x0000000405087825 */ /* 0x008fd400078e0202 */
[----:B------:R-:W-:Y:S01]  /*0560*/  @P2 FMUL R22, R22, 0.25 ;  /* 0x3e80000016162820 */ /* 0x000fe20000400000 */
[----:B--2---:R-:W-:Y:S02]  /*0570*/  SEL R26, R6, RZ, P4 ;  /* 0x000000ff061a7207 */ /* 0x004fe40002000000 */
[----:B----4-:R-:W-:Y:S02]  /*0580*/  SEL R18, R18, RZ, P4 ;  /* 0x000000ff12127207 */ /* 0x010fe40002000000 */
[----:B-----5:R-:W-:Y:S02]  /*0590*/  SEL R13, R13, RZ, P4 ;  /* 0x000000ff0d0d7207 */ /* 0x020fe40002000000 */
[----:B------:R-:W-:Y:S02]  /*05a0*/  SEL R23, R23, RZ, P4 ;  /* 0x000000ff17177207 */ /* 0x000fe40002000000 */
[----:B------:R-:W-:Y:S02]  /*05b0*/  SEL R0, R0, RZ, P4 ;  /* 0x000000ff00007207 */ /* 0x000fe40002000000 */
[----:B------:R-:W-:-:S04]  /*05c0*/  IADD3 R6, P4, R5, R10, RZ ;  /* 0x0000000a05067210 */ /* 0x000fc80007f9e0ff */
[----:B------:R-:W-:Y:S02]  /*05d0*/  LEA.HI.X.SX32 R7, R10, R7, 0x1, P4 ;  /* 0x000000070a077211 */ /* 0x000fe400020f0eff */
[----:B------:R-:W-:-:S04]  /*05e0*/  LEA R16, P4, R6, UR6, 0x2 ;  /* 0x0000000606107c11 */ /* 0x000fc8000f8810ff */
[----:B------:R-:W-:Y:S02]  /*05f0*/  LEA.HI.X R17, R6, UR7, R7, 0x2, P4 ;  /* 0x0000000706117c11 */ /* 0x000fe4000a0f1407 */
[----:B------:R-:W-:-:S04]  /*0600*/  LOP3.LUT R6, R5, 0xffffffc0, RZ, 0xc0, !PT ;  /* 0xffffffc005067812 */ /* 0x000fc800078ec0ff */
[----:B------:R-:W-:Y:S02]  /*0610*/  ISETP.NE.AND P1, PT, R6, 0x40, PT ;  /* 0x000000400600780c */ /* 0x000fe40003f25270 */
[----:B------:R-:W-:Y:S02]  /*0620*/  FSEL R10, R19, 1, P2 ;  /* 0x3f800000130a7808 */ /* 0x000fe40001000000 */
[----:B------:R-:W-:Y:S01]  /*0630*/  ISETP.LT.AND P2, PT, R15, 0x3900, !P1 ;  /* 0x000039000f00780c */ /* 0x000fe20004f41270 */
[----:B------:R-:W-:-:S12]  /*0640*/  IMAD.MOV.U32 R7, RZ, RZ, RZ ;  /* 0x000000ffff077224 */ /* 0x000fd800078e00ff */
[----:B------:R1:W2:Y:S01]  /*0650*/  @P2 LDG.E.EL R7, desc[UR4][R8.64+-0x100] ;  /* 0xffff000408072981 */ /* 0x0002a2000c2e1900 */
[----:B------:R-:W-:-:S04]  /*0660*/  FADD R26, R26, 0.0010000000474974513054 ;  /* 0x3a83126f1a1a7421 */ /* 0x000fc80000000000 */
[----:B------:R-:W3:Y:S01]  /*0670*/  MUFU.SQRT R25, R26 ;  /* 0x0000001a00197308 */ /* 0x000ee20000002000 */
[----:B-1----:R-:W1:Y:S01]  /*0680*/  LDC.64 R8, c[0x0][0x218] ;  /* 0x00008600ff087b82 */ /* 0x002e620000000a00 */
[----:B---3--:R-:W-:Y:S02]  /*0690*/  FSETP.GT.AND P1, PT, R25, 8.50705917302346158658e+37, PT ;  /* 0x7e8000001900780b */ /* 0x008fe40003f24000 */
[----:B------:R-:W-:-:S06]  /*06a0*/  CS2R R20, SRZ ;  /* 0x0000000000147805 */ /* 0x000fcc000001ff00 */
[----:B------:R3:W4:Y:S01]  /*06b0*/  @P2 LDG.E.EL R21, desc[UR4][R28.64+-0x100] ;  /* 0xffff00041c152981 */ /* 0x000722000c2e1900 */
[C---:B-1----:R-:W-:Y:S01]  /*06c0*/  IMAD.WIDE R8, R5.reuse, 0x4, R8 ;  /* 0x0000000405087825 */ /* 0x042fe200078e0208 */
[----:B---3--:R-:W1:Y:S03]  /*06d0*/  LDC.64 R28, c[0x0][0x228] ;  /* 0x00008a00ff1c7b82 */ /* 0x008e660000000a00 */
[----:B-1----:R-:W-:-:S04]  /*06e0*/  IMAD.WIDE R28, R5, 0x4, R28 ;  /* 0x00000004051c7825 */ /* 0x002fc800078e021c */
[----:B------:R-:W-:Y:S02]  /*06f0*/  IMAD.IADD R3, R5, 0x1, R14 ;  /* 0x0000000105037824 */ /* 0x000fe400078e020e */
[----:B------:R-:W-:Y:S02]  /*0700*/  IMAD.MOV.U32 R24, RZ, RZ, RZ ;  /* 0x000000ffff187224 */ /* 0x000fe400078e00ff */
[----:B------:R-:W-:-:S06]  /*0710*/  IMAD.MOV.U32 R14, RZ, RZ, RZ ;  /* 0x000000ffff0e7224 */ /* 0x000fcc00078e00ff */
[----:B------:R1:W3:Y:S01]  /*0720*/  @P3 LDG.E.EL R14, desc[UR4][R16.64+-0x380] ;  /* 0xfffc8004100e3981 */ /* 0x0002e2000c2e1900 */
[----:B------:R-:W-:Y:S01]  /*0730*/  IMAD.MOV.U32 R26, RZ, RZ, RZ ;  /* 0x000000ffff1a7224 */ /* 0x000fe200078e00ff */
[----:B-1----:R-:W1:Y:S01]  /*0740*/  LDC.64 R16, c[0x0][0x290] ;  /* 0x0000a400ff107b82 */ /* 0x002e620000000a00 */
[----:B------:R-:W5:Y:S01]  /*0750*/  MUFU.RCP R11, R11 ;  /* 0x0000000b000b7308 */ /* 0x000f620000001000 */
[----:B-1----:R-:W-:-:S04]  /*0760*/  IMAD.WIDE R16, R5, 0x4, R16 ;  /* 0x0000000405107825 */ /* 0x002fc800078e0210 */
[----:B-----5:R-:W-:Y:S01]  /*0770*/  FMUL R11, R11, R12 ;  /* 0x0000000c0b0b7220 */ /* 0x020fe20000400000 */
[----:B------:R-:W-:Y:S01]  /*0780*/  IMAD.MOV.U32 R12, RZ, RZ, RZ ;  /* 0x000000ffff0c7224 */ /* 0x000fe200078e00ff */
[----:B--2---:R-:W-:-:S05]  /*0790*/  SEL R7, R7, RZ, P2 ;  /* 0x000000ff07077207 */ /* 0x004fca0001000000 */
[----:B------:R-:W-:-:S04]  /*07a0*/  FADD R7, R7, 0.0010000000474974513054 ;  /* 0x3a83126f07077421 */ /* 0x000fc80000000000 */
[----:B------:R-:W1:Y:S02]  /*07b0*/  MUFU.SQRT R27, R7 ;  /* 0x00000007001b7308 */ /* 0x000e640000002000 */
[C---:B-1----:R-:W-:Y:S02]  /*07c0*/  FSETP.GT.AND P6, PT, R27.reuse, 8.50705917302346158658e+37, PT ;  /* 0x7e8000001b00780b */ /* 0x042fe40003fc4000 */
[----:B------:R-:W-:Y:S02]  /*07d0*/  FSETP.GEU.AND P4, PT, R27, 1.175494350822287508e-38, PT ;  /* 0x008000001b00780b */ /* 0x000fe40003f8e000 */
[C---:B------:R-:W-:Y:S02]  /*07e0*/  FSEL R2, R19.reuse, 1, P6 ;  /* 0x3f80000013027808 */ /* 0x040fe40003000000 */
[----:B------:R-:W-:-:S07]  /*07f0*/  FSEL R19, R19, 1, P1 ;  /* 0x3f80000013137808 */ /* 0x000fce0000800000 */
[----:B------:R-:W-:Y:S01]  /*0800*/  @P6 FMUL R27, R27, 0.25 ;  /* 0x3e8000001b1b6820 */ /* 0x000fe20000400000 */
[C---:B------:R-:W-:Y:S01]  /*0810*/  FSETP.GEU.AND P6, PT, R25.reuse, 1.175494350822287508e-38, PT ;  /* 0x008000001900780b */ /* 0x040fe20003fce000 */
[----:B------:R-:W-:Y:S01]  /*0820*/  @P1 FMUL R25, R25, 0.25 ;  /* 0x3e80000019191820 */ /* 0x000fe20000400000 */
[----:B------:R-:W-:-:S13]  /*0830*/  ISETP.NE.AND P1, PT, R4, RZ, PT ;  /* 0x000000ff0400720c */ /* 0x000fda0003f25270 */
[----:B------:R1:W2:Y:S02]  /*0840*/  @P1 LDG.E.EL R20, desc[UR4][R8.64] ;  /* 0x0000000408141981 */ /* 0x0002a4000c2e1900 */
[----:B-1----:R-:W1:Y:S01]  /*0850*/  LDC.64 R8, c[0x0][0x230] ;  /* 0x00008c00ff087b82 */ /* 0x002e620000000a00 */
[----:B------:R-:W-:Y:S02]  /*0860*/  IMAD.MOV.U32 R4, RZ, RZ, RZ ;  /* 0x000000ffff047224 */ /* 0x000fe400078e00ff */
[----:B------:R-:W-:-:S04]  /*0870*/  IMAD.MOV.U32 R7, RZ, RZ, RZ ;  /* 0x000000ffff077224 */ /* 0x000fc800078e00ff */
[----:B------:R1:W5:Y:S02]  /*0880*/  @P1 LDG.E.EL R4, desc[UR4][R28.64] ;  /* 0x000000041c041981 */ /* 0x000364000c2e1900 */
[----:B-1----:R-:W-:Y:S02]  /*0890*/  IMAD.WIDE R28, R5, 0x4, R8 ;  /* 0x00000004051c7825 */ /* 0x002fe400078e0208 */
[----:B------:R-:W1:Y:S03]  /*08a0*/  LDC.64 R8, c[0x0][0x210] ;  /* 0x00008400ff087b82 */ /* 0x000e660000000a00 */
[----:B------:R3:W5:Y:S05]  /*08b0*/  @P1 LDG.E.EL R7, desc[UR4][R28.64] ;  /* 0x000000041c071981 */ /* 0x00076a000c2e1900 */
[----:B0--3--:R-:W0:Y:S01]  /*08c0*/  LDC.64 R28, c[0x0][0x250] ;  /* 0x00009400ff1c7b82 */ /* 0x009e220000000a00 */
[----:B-1----:R-:W-:-:S04]  /*08d0*/  IMAD.WIDE R8, R3, 0x4, R8 ;  /* 0x0000000403087825 */ /* 0x002fc800078e0208 */
[----:B------:R-:W-:Y:S01]  /*08e0*/  IMAD.MOV.U32 R3, RZ, RZ, RZ ;  /* 0x000000ffff037224 */ /* 0x000fe200078e00ff */
[----:B------:R1:W3:Y:S01]  /*08f0*/  @P1 LDG.E.EL R24, desc[UR4][R8.64] ;  /* 0x0000000408181981 */ /* 0x0002e2000c2e1900 */
[C---:B0-----:R-:W-:Y:S01]  /*0900*/  IMAD.WIDE R28, R5.reuse, 0x4, R28 ;  /* 0x00000004051c7825 */ /* 0x041fe200078e021c */
[----:B-1----:R-:W0:Y:S04]  /*0910*/  LDC.64 R8, c[0x0][0x240] ;  /* 0x00009000ff087b82 */ /* 0x002e280000000a00 */
[----:B------:R1:W3:Y:S04]  /*0920*/  @P2 LDG.E.EL R3, desc[UR4][R28.64+-0x100] ;  /* 0xffff00041c032981 */ /* 0x0002e8000c2e1900 */
[----:B-1----:R-:W1:Y:S01]  /*0930*/  LDC.64 R28, c[0x0][0x258] ;  /* 0x00009600ff1c7b82 */ /* 0x002e620000000a00 */
[----:B0-----:R-:W-:-:S05]  /*0940*/  IMAD.WIDE R8, R5, 0x4, R8 ;  /* 0x0000000405087825 */ /* 0x001fca00078e0208 */
[----:B------:R0:W3:Y:S01]  /*0950*/  @P2 LDG.E.EL R26, desc[UR4][R8.64+-0x100] ;  /* 0xffff0004081a2981 */ /* 0x0000e2000c2e1900 */
[----:B-1----:R-:W-:Y:S01]  /*0960*/  IMAD.WIDE R28, R5, 0x4, R28 ;  /* 0x00000004051c7825 */ /* 0x002fe200078e021c */
[----:B0-----:R-:W-:-:S06]  /*0970*/  CS2R R8, SRZ ;  /* 0x0000000000087805 */ /* 0x001fcc000001ff00 */
[----:B------:R0:W3:Y:S04]  /*0980*/  @P2 LDG.E.EL R9, desc[UR4][R28.64+-0x100] ;  /* 0xffff00041c092981 */ /* 0x0000e8000c2e1900 */
[----:B------:R1:W3:Y:S01]  /*0990*/  @P3 LDG.E.EL R8, desc[UR4][R16.64+-0x380] ;  /* 0xfffc800410083981 */ /* 0x0002e2000c2e1900 */
[----:B0-----:R-:W0:Y:S08]  /*09a0*/  LDC.64 R28, c[0x0][0x2a0] ;  /* 0x0000a800ff1c7b82 */ /* 0x001e300000000a00 */
[----:B-1----:R-:W1:Y:S01]  /*09b0*/  LDC.64 R16, c[0x0][0x2a8] ;  /* 0x0000aa00ff107b82 */ /* 0x002e620000000a00 */
[----:B0-----:R-:W-:-:S05]  /*09c0*/  IMAD.WIDE R28, R5, 0x4, R28 ;  /* 0x00000004051c7825 */ /* 0x001fca00078e021c */
[----:B------:R0:W3:Y:S01]  /*09d0*/  @P3 LDG.E.EL R12, desc[UR4][R28.64+-0x380] ;  /* 0xfffc80041c0c3981 */ /* 0x0000e2000c2e1900 */
[----:B-1----:R-:W-:-:S04]  /*09e0*/  IMAD.WIDE R16, R5, 0x4, R16 ;  /* 0x0000000405107825 */ /* 0x002fc800078e0210 */
[----:B0-----:R-:W-:-:S06]  /*09f0*/  IMAD.MOV.U32 R28, RZ, RZ, RZ ;  /* 0x000000ffff1c7224 */ /* 0x001fcc00078e00ff */
[----:B------:R0:W3:Y:S01]  /*0a00*/  @P3 LDG.E.EL R28, desc[UR4][R16.64+-0x380] ;  /* 0xfffc8004101c3981 */ /* 0x0000e2000c2e1900 */
[----:B------:R-:W-:Y:S01]  /*0a10*/  @!P4 FMUL R27, R27, 16777216 ;  /* 0x4b8000001b1bc820 */ /* 0x000fe20000400000 */
[----:B------:R-:W-:Y:S01]  /*0a20*/  @!P6 FMUL R25, R25, 16777216 ;  /* 0x4b8000001919e820 */ /* 0x000fe20000400000 */
[----:B------:R-:W-:-:S04]  /*0a30*/  @!P5 FMUL R22, R22, 16777216 ;  /* 0x4b8000001616d820 */ /* 0x000fc80000400000 */
[----:B------:R-:W1:Y:S08]  /*0a40*/  MUFU.RCP R27, R27 ;  /* 0x0000001b001b7308 */ /* 0x000e700000001000 */
[----:B------:R-:W0:Y:S08]  /*0a50*/  MUFU.RCP R25, R25 ;  /* 0x0000001900197308 */ /* 0x000e300000001000 */
[----:B------:R-:W2:Y:S01]  /*0a60*/  MUFU.RCP R22, R22 ;  /* 0x0000001600167308 */ /* 0x000ea20000001000 */
[----:B----4-:R-:W-:Y:S01]  /*0a70*/  SEL R21, R21, RZ, P2 ;  /* 0x000000ff15157207 */ /* 0x010fe20001000000 */
[----:B------:R-:W-:Y:S01]  /*0a80*/  @!P4 FMUL R2, R2, 16777216 ;  /* 0x4b8000000202c820 */ /* 0x000fe20000400000 */
[----:B------:R-:W-:Y:S01]  /*0a90*/  @!P6 FMUL R19, R19, 16777216 ;  /* 0x4b8000001313e820 */ /* 0x000fe20000400000 */
[----:B------:R-:W-:-:S02]  /*0aa0*/  @!P5 FMUL R10, R10, 16777216 ;  /* 0x4b8000000a0ad820 */ /* 0x000fc40000400000 */
[----:B-1----:R-:W-:Y:S01]  /*0ab0*/  FMUL R2, R27, R2 ;  /* 0x000000021b027220 */ /* 0x002fe20000400000 */
[----:B0-----:R-:W-:Y:S01]  /*0ac0*/  FMUL R25, R25, R19 ;  /* 0x0000001319197220 */ /* 0x001fe20000400000 */
[----:B------:R-:W-:Y:S01]  /*0ad0*/  FADD R18, R23, -R18 ;  /* 0x8000001217127221 */ /* 0x000fe20000000000 */
[----:B--2---:R-:W-:-:S03]  /*0ae0*/  FMUL R19, R22, R10 ;  /* 0x0000000a16137220 */ /* 0x004fc60000400000 */
[----:B------:R-:W-:-:S04]  /*0af0*/  FMUL R18, R25, R18 ;  /* 0x0000001219127220 */ /* 0x000fc80000400000 */
[----:B------:R-:W-:Y:S01]  /*0b00*/  FFMA R0, R13, R18, R0 ;  /* 0x000000120d007223 */ /* 0x000fe20000000000 */
[----:B------:R-:W-:Y:S02]  /*0b10*/  ISETP.GT.AND P5, PT, R5, 0xdf, PT ;  /* 0x000000df0500780c */ /* 0x000fe40003fa4270 */
[----:B------:R-:W-:Y:S02]  /*0b20*/  ISETP.NE.AND P4, PT, R6, 0x40, PT ;  /* 0x000000400600780c */ /* 0x000fe40003f85270 */
[----:B------:R-:W-:Y:S02]  /*0b30*/  SEL R20, R20, RZ, P1 ;  /* 0x000000ff14147207 */ /* 0x000fe40000800000 */
[----:B-----5:R-:W-:Y:S02]  /*0b40*/  SEL R4, R4, RZ, P1 ;  /* 0x000000ff04047207 */ /* 0x020fe40000800000 */
[----:B------:R-:W-:Y:S02]  /*0b50*/  SEL R7, R7, RZ, P1 ;  /* 0x000000ff07077207 */ /* 0x000fe40000800000 */
[----:B---3--:R-:W-:-:S02]  /*0b60*/  SEL R24, R24, RZ, P1 ;  /* 0x000000ff18187207 */ /* 0x008fc40000800000 */
[----:B------:R-:W-:-:S03]  /*0b70*/  ISETP.GE.AND P1, PT, R15, 0x3900, PT ;  /* 0x000039000f00780c */ /* 0x000fc60003f26270 */
[----:B------:R-:W-:Y:S01]  /*0b80*/  FADD R20, R24, -R20 ;  /* 0x8000001418147221 */ /* 0x000fe20000000000 */
[----:B------:R-:W-:Y:S02]  /*0b90*/  SEL R3, R3, RZ, P2 ;  /* 0x000000ff03037207 */ /* 0x000fe40001000000 */
[----:B------:R-:W-:-:S05]  /*0ba0*/  SEL R26, R26, RZ, P2 ;  /* 0x000000ff1a1a7207 */ /* 0x000fca0001000000 */
[----:B------:R-:W-:-:S04]  /*0bb0*/  FADD R21, R21, -R26 ;  /* 0x8000001a15157221 */ /* 0x000fc80000000000 */
[----:B------:R-:W-:Y:S01]  /*0bc0*/  FMUL R2, R2, R21 ;  /* 0x0000001502027220 */ /* 0x000fe20000400000 */
[----:B------:R-:W-:Y:S02]  /*0bd0*/  SEL R17, R8, RZ, P3 ;  /* 0x000000ff08117207 */ /* 0x000fe40001800000 */
[----:B------:R-:W-:-:S05]  /*0be0*/  SEL R8, R14, RZ, P3 ;  /* 0x000000ff0e087207 */ /* 0x000fca0001800000 */
[----:B------:R-:W-:Y:S02]  /*0bf0*/  FADD R8, R8, -R17 ;  /* 0x8000001108087221 */ /* 0x000fe40000000000 */
[----:B------:R-:W0:Y:S02]  /*0c00*/  LDC.64 R16, c[0x0][0x2b0] ;  /* 0x0000ac00ff107b82 */ /* 0x000e240000000a00 */
[----:B------:R-:W-:Y:S01]  /*0c10*/  FMUL R19, R19, R8 ;  /* 0x0000000813137220 */ /* 0x000fe20000400000 */
[----:B------:R-:W-:Y:S01]  /*0c20*/  SEL R8, R9, RZ, P2 ;  /* 0x000000ff09087207 */ /* 0x000fe20001000000 */
[----:B------:R-:W-:-:S04]  /*0c30*/  FMUL R11, R11, R20 ;  /* 0x000000140b0b7220 */ /* 0x000fc80000400000 */
[----:B------:R-:W-:Y:S01]  /*0c40*/  FFMA R2, R3, R2, R8 ;  /* 0x0000000203027223 */ /* 0x000fe20000000008 */
[----:B------:R-:W-:Y:S02]  /*0c50*/  SEL R21, R12, RZ, P3 ;  /* 0x000000ff0c157207 */ /* 0x000fe40001800000 */
[----:B------:R-:W-:-:S05]  /*0c60*/  SEL R28, R28, RZ, P3 ;  /* 0x000000ff1c1c7207 */ /* 0x000fca0001800000 */
[----:B------:R-:W-:Y:S01]  /*0c70*/  FFMA R19, R21, R19, R28 ;  /* 0x0000001315137223 */ /* 0x000fe2000000001c */
[----:B------:R-:W-:-:S04]  /*0c80*/  FSETP.GEU.AND P3, PT, R0, RZ, PT ;  /* 0x000000ff0000720b */ /* 0x000fc80003f6e000 */
[----:B------:R-:W-:-:S04]  /*0c90*/  FSETP.GEU.AND P2, PT, R19, RZ, PT ;  /* 0x000000ff1300720b */ /* 0x000fc80003f4e000 */
[----:B------:R-:W-:Y:S02]  /*0ca0*/  FSEL R19, R19, RZ, P2 ;  /* 0x000000ff13137208 */ /* 0x000fe40001000000 */
[----:B------:R-:W-:Y:S02]  /*0cb0*/  FSEL R3, R0, RZ, P3 ;  /* 0x000000ff00037208 */ /* 0x000fe40001800000 */
[----:B------:R-:W-:Y:S02]  /*0cc0*/  @P0 FSEL R3, R19, RZ, P5 ;  /* 0x000000ff13030208 */ /* 0x000fe40002800000 */
[----:B------:R-:W-:Y:S01]  /*0cd0*/  ISETP.GE.AND P5, PT, R5, 0x40, PT ;  /* 0x000000400500780c */ /* 0x000fe20003fa6270 */
[----:B------:R-:W-:Y:S01]  /*0ce0*/  FFMA R11, R4, R11, R7 ;  /* 0x0000000b040b7223 */ /* 0x000fe20000000007 */
[----:B------:R-:W-:-:S04]  /*0cf0*/  FSETP.GEU.AND P0, PT, R2, RZ, PT ;  /* 0x000000ff0200720b */ /* 0x000fc80003f0e000 */
[----:B------:R-:W-:Y:S02]  /*0d00*/  @!P4 FSEL R3, R2, RZ, P0 ;  /* 0x000000ff0203c208 */ /* 0x000fe40000000000 */
[----:B------:R-:W-:Y:S01]  /*0d10*/  FSETP.GEU.AND P0, PT, R11, RZ, PT ;  /* 0x000000ff0b00720b */ /* 0x000fe20003f0e000 */
[----:B0-----:R-:W-:-:S04]  /*0d20*/  IMAD.WIDE R16, R15, 0x4, R16 ;  /* 0x000000040f107825 */ /* 0x001fc800078e0210 */
[----:B------:R-:W-:Y:S01]  /*0d30*/  @!P5 FSEL R3, R11, RZ, P0 ;  /* 0x000000ff0b03d208 */ /* 0x000fe20000000000 */
[----:B------:R-:W-:Y:S07]  /*0d40*/  @P1 EXIT ;  /* 0x000000000000194d */ /* 0x000fee0003800000 */
[----:B------:R-:W-:Y:S01]  /*0d50*/  STG.E desc[UR4][R16.64], R3 ;  /* 0x0000000310007986 */ /* 0x000fe2000c101904 */
[----:B------:R-:W-:Y:S05]  /*0d60*/  EXIT ;  /* 0x000000000000794d */ /* 0x000fea0003800000 */
.L_x_0:
[----:B------:R-:W-:-:S00]  /*0d70*/  BRA `(.L_x_0) ;  /* 0xfffffffc00fc7947 */ /* 0x000fc0000383ffff */
[----:B------:R-:W-:-:S00]  /*0d80*/  NOP ;  /* 0x0000000000007918 */ /* 0x000fc00000000000 */
[----:B------:R-:W-:-:S00]  /*0d90*/  NOP ;  /* 0x0000000000007918 */ /* 0x000fc00000000000 */
[----:B------:R-:W-:-:S00]  /*0da0*/  NOP ;  /* 0x0000000000007918 */ /* 0x000fc00000000000 */
[----:B------:R-:W-:-:S00]  /*0db0*/  NOP ;  /* 0x0000000000007918 */ /* 0x000fc00000000000 */
[----:B------:R-:W-:-:S00]  /*0dc0*/  NOP ;  /* 0x0000000000007918 */ /* 0x000fc00000000000 */
[----:B------:R-:W-:-:S00]  /*0dd0*/  NOP ;  /* 0x0000000000007918 */ /* 0x000fc00000000000 */
[----:B------:R-:W-:-:S00]  /*0de0*/  NOP ;  /* 0x0000000000007918 */ /* 0x000fc00000000000 */
[----:B------:R-:W-:-:S00]  /*0df0*/  NOP ;  /* 0x0000000000007918 */ /* 0x000fc00000000000 */
.L_x_1:


//--------------------- .nv.global.init           --------------------------
	.section	.nv.global.init,"aw",@progbits
.nv.global.init:
	.type		_$_str,@object
	.size		_$_str,(_$_str_$_2 - _$_str)
_$_str:
        /*0000*/ 	.byte	0x5f, 0x5f, 0x43, 0x55, 0x44, 0x41, 0x5f, 0x46, 0x54, 0x5a, 0x00
	.type		_$_str_$_2,@object
	.size		_$_str_$_2,(.L_1 - _$_str_$_2)
_$_str_$_2:
        /*000b*/ 	.byte	0x5f, 0x5f, 0x43, 0x55, 0x44, 0x41, 0x5f, 0x50, 0x52, 0x45, 0x43, 0x5f, 0x53, 0x51, 0x52, 0x54
        /*001b*/ 	.byte	0x00
.L_1:


//--------------------- .nv.constant0.triton_poi_fused_cat_8 --------------------------
	.section	.nv.constant0.triton_poi_fused_cat_8,"a",@progbits
	.sectionflags	@""
	.align	4
.nv.constant0.triton_poi_fused_cat_8:
	.zero		700
